//
// Generated by NVIDIA NVVM Compiler
//
// Compiler Build ID: CL-36424714
// Cuda compilation tools, release 13.0, V13.0.88
// Based on NVVM 20.0.0
//

.version 9.0
.target sm_100
.address_size 64

	// .globl	_Z20matrixMultiplySharedPKfS0_Pfi
// _ZZ20matrixMultiplySharedPKfS0_PfiE5tileA has been demoted
// _ZZ20matrixMultiplySharedPKfS0_PfiE5tileB has been demoted

.visible .entry _Z20matrixMultiplySharedPKfS0_Pfi(
	.param .u64 .ptr .align 1 _Z20matrixMultiplySharedPKfS0_Pfi_param_0,
	.param .u64 .ptr .align 1 _Z20matrixMultiplySharedPKfS0_Pfi_param_1,
	.param .u64 .ptr .align 1 _Z20matrixMultiplySharedPKfS0_Pfi_param_2,
	.param .u32 _Z20matrixMultiplySharedPKfS0_Pfi_param_3
)
{
	.reg .pred 	%p<18>;
	.reg .b32 	%r<67>;
	.reg .b32 	%f<181>;
	.reg .b64 	%rd<21>;
	// demoted variable
	.shared .align 4 .b8 _ZZ20matrixMultiplySharedPKfS0_PfiE5tileA[1024];
	// demoted variable
	.shared .align 4 .b8 _ZZ20matrixMultiplySharedPKfS0_PfiE5tileB[1024];
	ld.param.u64 	%rd4, [_Z20matrixMultiplySharedPKfS0_Pfi_param_0];
	ld.param.u64 	%rd5, [_Z20matrixMultiplySharedPKfS0_Pfi_param_1];
	ld.param.u64 	%rd3, [_Z20matrixMultiplySharedPKfS0_Pfi_param_2];
	ld.param.u32 	%r33, [_Z20matrixMultiplySharedPKfS0_Pfi_param_3];
	cvta.to.global.u64 	%rd1, %rd5;
	cvta.to.global.u64 	%rd2, %rd4;
	mov.u32 	%r34, %ctaid.y;
	shl.b32 	%r35, %r34, 4;
	mov.u32 	%r1, %tid.y;
	add.s32 	%r2, %r35, %r1;
	mov.u32 	%r36, %ctaid.x;
	shl.b32 	%r3, %r36, 4;
	mov.u32 	%r4, %tid.x;
	add.s32 	%r5, %r3, %r4;
	setp.lt.s32 	%p1, %r33, 1;
	mov.f32 	%f180, 0f00000000;
	@%p1 bra 	$L__BB0_19;
	add.s32 	%r6, %r33, 15;
	mul.lo.s32 	%r7, %r33, %r2;
	shl.b32 	%r38, %r1, 6;
	mov.u32 	%r39, _ZZ20matrixMultiplySharedPKfS0_PfiE5tileA;
	add.s32 	%r8, %r39, %r38;
	shl.b32 	%r40, %r4, 2;
	add.s32 	%r9, %r8, %r40;
	mov.u32 	%r41, _ZZ20matrixMultiplySharedPKfS0_PfiE5tileB;
	add.s32 	%r11, %r41, %r40;
	add.s32 	%r10, %r11, %r38;
	setp.lt.u32 	%p2, %r33, 17;
	mov.f32 	%f180, 0f00000000;
	mov.b32 	%r66, 0;
	@%p2 bra 	$L__BB0_13;
	shr.u32 	%r42, %r6, 4;
	and.b32  	%r43, %r42, 134217726;
	neg.s32 	%r65, %r43;
	add.s32 	%r44, %r1, 16;
	mad.lo.s32 	%r45, %r33, %r44, %r4;
	add.s32 	%r63, %r45, %r3;
	shl.b32 	%r14, %r33, 5;
	mad.lo.s32 	%r46, %r1, %r33, %r4;
	add.s32 	%r62, %r46, %r3;
	add.s32 	%r47, %r4, %r7;
	add.s32 	%r61, %r47, 16;
	mov.f32 	%f180, 0f00000000;
	mov.u32 	%r60, %r4;
	mov.u32 	%r64, %r1;
$L__BB0_3:
	max.u32 	%r48, %r2, %r60;
	setp.ge.u32 	%p3, %r48, %r33;
	mov.f32 	%f172, 0f00000000;
	@%p3 bra 	$L__BB0_5;
	add.s32 	%r49, %r61, -16;
	mul.wide.u32 	%rd6, %r49, 4;
	add.s64 	%rd7, %rd2, %rd6;
	ld.global.f32 	%f172, [%rd7];
$L__BB0_5:
	setp.ge.s32 	%p4, %r5, %r33;
	st.shared.f32 	[%r9], %f172;
	setp.ge.u32 	%p5, %r64, %r33;
	mov.f32 	%f173, 0f00000000;
	or.pred  	%p6, %p4, %p5;
	@%p6 bra 	$L__BB0_7;
	mul.wide.u32 	%rd8, %r62, 4;
	add.s64 	%rd9, %rd1, %rd8;
	ld.global.f32 	%f173, [%rd9];
$L__BB0_7:
	st.shared.f32 	[%r10], %f173;
	bar.sync 	0;
	ld.shared.f32 	%f27, [%r8];
	ld.shared.f32 	%f28, [%r11];
	fma.rn.f32 	%f29, %f27, %f28, %f180;
	ld.shared.f32 	%f30, [%r8+4];
	ld.shared.f32 	%f31, [%r11+64];
	fma.rn.f32 	%f32, %f30, %f31, %f29;
	ld.shared.f32 	%f33, [%r8+8];
	ld.shared.f32 	%f34, [%r11+128];
	fma.rn.f32 	%f35, %f33, %f34, %f32;
	ld.shared.f32 	%f36, [%r8+12];
	ld.shared.f32 	%f37, [%r11+192];
	fma.rn.f32 	%f38, %f36, %f37, %f35;
	ld.shared.f32 	%f39, [%r8+16];
	ld.shared.f32 	%f40, [%r11+256];
	fma.rn.f32 	%f41, %f39, %f40, %f38;
	ld.shared.f32 	%f42, [%r8+20];
	ld.shared.f32 	%f43, [%r11+320];
	fma.rn.f32 	%f44, %f42, %f43, %f41;
	ld.shared.f32 	%f45, [%r8+24];
	ld.shared.f32 	%f46, [%r11+384];
	fma.rn.f32 	%f47, %f45, %f46, %f44;
	ld.shared.f32 	%f48, [%r8+28];
	ld.shared.f32 	%f49, [%r11+448];
	fma.rn.f32 	%f50, %f48, %f49, %f47;
	ld.shared.f32 	%f51, [%r8+32];
	ld.shared.f32 	%f52, [%r11+512];
	fma.rn.f32 	%f53, %f51, %f52, %f50;
	ld.shared.f32 	%f54, [%r8+36];
	ld.shared.f32 	%f55, [%r11+576];
	fma.rn.f32 	%f56, %f54, %f55, %f53;
	ld.shared.f32 	%f57, [%r8+40];
	ld.shared.f32 	%f58, [%r11+640];
	fma.rn.f32 	%f59, %f57, %f58, %f56;
	ld.shared.f32 	%f60, [%r8+44];
	ld.shared.f32 	%f61, [%r11+704];
	fma.rn.f32 	%f62, %f60, %f61, %f59;
	ld.shared.f32 	%f63, [%r8+48];
	ld.shared.f32 	%f64, [%r11+768];
	fma.rn.f32 	%f65, %f63, %f64, %f62;
	ld.shared.f32 	%f66, [%r8+52];
	ld.shared.f32 	%f67, [%r11+832];
	fma.rn.f32 	%f68, %f66, %f67, %f65;
	ld.shared.f32 	%f69, [%r8+56];
	ld.shared.f32 	%f70, [%r11+896];
	fma.rn.f32 	%f71, %f69, %f70, %f68;
	ld.shared.f32 	%f72, [%r8+60];
	ld.shared.f32 	%f73, [%r11+960];
	fma.rn.f32 	%f6, %f72, %f73, %f71;
	bar.sync 	0;
	add.s32 	%r50, %r60, 16;
	max.u32 	%r51, %r2, %r50;
	setp.ge.u32 	%p7, %r51, %r33;
	mov.f32 	%f174, 0f00000000;
	@%p7 bra 	$L__BB0_9;
	mul.wide.u32 	%rd10, %r61, 4;
	add.s64 	%rd11, %rd2, %rd10;
	ld.global.f32 	%f174, [%rd11];
$L__BB0_9:
	st.shared.f32 	[%r9], %f174;
	add.s32 	%r52, %r64, 16;
	setp.ge.u32 	%p9, %r52, %r33;
	mov.f32 	%f175, 0f00000000;
	or.pred  	%p10, %p4, %p9;
	@%p10 bra 	$L__BB0_11;
	mul.wide.u32 	%rd12, %r63, 4;
	add.s64 	%rd13, %rd1, %rd12;
	ld.global.f32 	%f175, [%rd13];
$L__BB0_11:
	st.shared.f32 	[%r10], %f175;
	bar.sync 	0;
	ld.shared.f32 	%f75, [%r8];
	ld.shared.f32 	%f76, [%r11];
	fma.rn.f32 	%f77, %f75, %f76, %f6;
	ld.shared.f32 	%f78, [%r8+4];
	ld.shared.f32 	%f79, [%r11+64];
	fma.rn.f32 	%f80, %f78, %f79, %f77;
	ld.shared.f32 	%f81, [%r8+8];
	ld.shared.f32 	%f82, [%r11+128];
	fma.rn.f32 	%f83, %f81, %f82, %f80;
	ld.shared.f32 	%f84, [%r8+12];
	ld.shared.f32 	%f85, [%r11+192];
	fma.rn.f32 	%f86, %f84, %f85, %f83;
	ld.shared.f32 	%f87, [%r8+16];
	ld.shared.f32 	%f88, [%r11+256];
	fma.rn.f32 	%f89, %f87, %f88, %f86;
	ld.shared.f32 	%f90, [%r8+20];
	ld.shared.f32 	%f91, [%r11+320];
	fma.rn.f32 	%f92, %f90, %f91, %f89;
	ld.shared.f32 	%f93, [%r8+24];
	ld.shared.f32 	%f94, [%r11+384];
	fma.rn.f32 	%f95, %f93, %f94, %f92;
	ld.shared.f32 	%f96, [%r8+28];
	ld.shared.f32 	%f97, [%r11+448];
	fma.rn.f32 	%f98, %f96, %f97, %f95;
	ld.shared.f32 	%f99, [%r8+32];
	ld.shared.f32 	%f100, [%r11+512];
	fma.rn.f32 	%f101, %f99, %f100, %f98;
	ld.shared.f32 	%f102, [%r8+36];
	ld.shared.f32 	%f103, [%r11+576];
	fma.rn.f32 	%f104, %f102, %f103, %f101;
	ld.shared.f32 	%f105, [%r8+40];
	ld.shared.f32 	%f106, [%r11+640];
	fma.rn.f32 	%f107, %f105, %f106, %f104;
	ld.shared.f32 	%f108, [%r8+44];
	ld.shared.f32 	%f109, [%r11+704];
	fma.rn.f32 	%f110, %f108, %f109, %f107;
	ld.shared.f32 	%f111, [%r8+48];
	ld.shared.f32 	%f112, [%r11+768];
	fma.rn.f32 	%f113, %f111, %f112, %f110;
	ld.shared.f32 	%f114, [%r8+52];
	ld.shared.f32 	%f115, [%r11+832];
	fma.rn.f32 	%f116, %f114, %f115, %f113;
	ld.shared.f32 	%f117, [%r8+56];
	ld.shared.f32 	%f118, [%r11+896];
	fma.rn.f32 	%f119, %f117, %f118, %f116;
	ld.shared.f32 	%f120, [%r8+60];
	ld.shared.f32 	%f121, [%r11+960];
	fma.rn.f32 	%f180, %f120, %f121, %f119;
	bar.sync 	0;
	add.s32 	%r65, %r65, 2;
	add.s32 	%r64, %r64, 32;
	add.s32 	%r63, %r63, %r14;
	add.s32 	%r62, %r62, %r14;
	add.s32 	%r61, %r61, 32;
	add.s32 	%r60, %r60, 32;
	setp.ne.s32 	%p11, %r65, 0;
	@%p11 bra 	$L__BB0_3;
	and.b32  	%r66, %r6, 2147483616;
$L__BB0_13:
	and.b32  	%r53, %r6, 16;
	setp.eq.s32 	%p12, %r53, 0;
	@%p12 bra 	$L__BB0_19;
	add.s32 	%r54, %r66, %r4;
	max.u32 	%r55, %r2, %r54;
	setp.ge.u32 	%p13, %r55, %r33;
	mov.f32 	%f178, 0f00000000;
	@%p13 bra 	$L__BB0_16;
	add.s32 	%r56, %r54, %r7;
	mul.wide.u32 	%rd14, %r56, 4;
	add.s64 	%rd15, %rd2, %rd14;
	ld.global.f32 	%f178, [%rd15];
$L__BB0_16:
	setp.ge.s32 	%p14, %r5, %r33;
	st.shared.f32 	[%r9], %f178;
	add.s32 	%r32, %r66, %r1;
	setp.ge.u32 	%p15, %r32, %r33;
	mov.f32 	%f179, 0f00000000;
	or.pred  	%p16, %p14, %p15;
	@%p16 bra 	$L__BB0_18;
	mad.lo.s32 	%r57, %r32, %r33, %r5;
	mul.wide.u32 	%rd16, %r57, 4;
	add.s64 	%rd17, %rd1, %rd16;
	ld.global.f32 	%f179, [%rd17];
$L__BB0_18:
	st.shared.f32 	[%r10], %f179;
	bar.sync 	0;
	ld.shared.f32 	%f124, [%r8];
	ld.shared.f32 	%f125, [%r11];
	fma.rn.f32 	%f126, %f124, %f125, %f180;
	ld.shared.f32 	%f127, [%r8+4];
	ld.shared.f32 	%f128, [%r11+64];
	fma.rn.f32 	%f129, %f127, %f128, %f126;
	ld.shared.f32 	%f130, [%r8+8];
	ld.shared.f32 	%f131, [%r11+128];
	fma.rn.f32 	%f132, %f130, %f131, %f129;
	ld.shared.f32 	%f133, [%r8+12];
	ld.shared.f32 	%f134, [%r11+192];
	fma.rn.f32 	%f135, %f133, %f134, %f132;
	ld.shared.f32 	%f136, [%r8+16];
	ld.shared.f32 	%f137, [%r11+256];
	fma.rn.f32 	%f138, %f136, %f137, %f135;
	ld.shared.f32 	%f139, [%r8+20];
	ld.shared.f32 	%f140, [%r11+320];
	fma.rn.f32 	%f141, %f139, %f140, %f138;
	ld.shared.f32 	%f142, [%r8+24];
	ld.shared.f32 	%f143, [%r11+384];
	fma.rn.f32 	%f144, %f142, %f143, %f141;
	ld.shared.f32 	%f145, [%r8+28];
	ld.shared.f32 	%f146, [%r11+448];
	fma.rn.f32 	%f147, %f145, %f146, %f144;
	ld.shared.f32 	%f148, [%r8+32];
	ld.shared.f32 	%f149, [%r11+512];
	fma.rn.f32 	%f150, %f148, %f149, %f147;
	ld.shared.f32 	%f151, [%r8+36];
	ld.shared.f32 	%f152, [%r11+576];
	fma.rn.f32 	%f153, %f151, %f152, %f150;
	ld.shared.f32 	%f154, [%r8+40];
	ld.shared.f32 	%f155, [%r11+640];
	fma.rn.f32 	%f156, %f154, %f155, %f153;
	ld.shared.f32 	%f157, [%r8+44];
	ld.shared.f32 	%f158, [%r11+704];
	fma.rn.f32 	%f159, %f157, %f158, %f156;
	ld.shared.f32 	%f160, [%r8+48];
	ld.shared.f32 	%f161, [%r11+768];
	fma.rn.f32 	%f162, %f160, %f161, %f159;
	ld.shared.f32 	%f163, [%r8+52];
	ld.shared.f32 	%f164, [%r11+832];
	fma.rn.f32 	%f165, %f163, %f164, %f162;
	ld.shared.f32 	%f166, [%r8+56];
	ld.shared.f32 	%f167, [%r11+896];
	fma.rn.f32 	%f168, %f166, %f167, %f165;
	ld.shared.f32 	%f169, [%r8+60];
	ld.shared.f32 	%f170, [%r11+960];
	fma.rn.f32 	%f180, %f169, %f170, %f168;
	bar.sync 	0;
$L__BB0_19:
	max.s32 	%r58, %r2, %r5;
	setp.ge.s32 	%p17, %r58, %r33;
	@%p17 bra 	$L__BB0_21;
	mad.lo.s32 	%r59, %r33, %r2, %r5;
	cvta.to.global.u64 	%rd18, %rd3;
	mul.wide.s32 	%rd19, %r59, 4;
	add.s64 	%rd20, %rd18, %rd19;
	st.global.f32 	[%rd20], %f180;
$L__BB0_21:
	ret;

}


// ===== COMPILED SASS (sm_100) =====

	.target	sm_100

	.elftype	@"ET_EXEC"


//--------------------- .note.nv.tkinfo           --------------------------
	.section	.note.nv.tkinfo,"",@"SHT_NOTE"
	.sectionflags	@"SHF_NOTE_NV_TKINFO"
	.tkinfo
        /*0018*/ 	.word	0x00000002
        /*0030*/ 	.string	""
        /*0030*/ 	.string	"ptxas"
        /*0030*/ 	.string	"Cuda compilation tools, release 13.0, V13.0.88"
        /*0030*/ 	.string	"Build cuda_13.0.r13.0/compiler.36424714_0"
        /*0030*/ 	.string	"-arch sm_100 -m 64 "



//--------------------- .note.nv.cuinfo           --------------------------
	.section	.note.nv.cuinfo,"",@"SHT_NOTE"
	.sectionflags	@"SHF_NOTE_NV_CUINFO"
        /*0018*/ 	.short	0x0002
        /*001a*/ 	.short	0x0064
        /*001c*/ 	.short	0x0082
	.zero		2


//--------------------- .nv.info                  --------------------------
	.section	.nv.info,"",@"SHT_CUDA_INFO"
	.align	4


	//----- nvinfo : EIATTR_REGCOUNT
	.align		4
        /*0000*/ 	.byte	0x04, 0x2f
        /*0002*/ 	.short	(.L_1 - .L_0)
	.align		4
.L_0:
        /*0004*/ 	.word	index@(_Z20matrixMultiplySharedPKfS0_Pfi)
        /*0008*/ 	.word	0x00000020


	//----- nvinfo : EIATTR_FRAME_SIZE
	.align		4
.L_1:
        /*000c*/ 	.byte	0x04, 0x11
        /*000e*/ 	.short	(.L_3 - .L_2)
	.align		4
.L_2:
        /*0010*/ 	.word	index@(_Z20matrixMultiplySharedPKfS0_Pfi)
        /*0014*/ 	.word	0x00000000


	//----- nvinfo : EIATTR_MIN_STACK_SIZE
	.align		4
.L_3:
        /*0018*/ 	.byte	0x04, 0x12
        /*001a*/ 	.short	(.L_5 - .L_4)
	.align		4
.L_4:
        /*001c*/ 	.word	index@(_Z20matrixMultiplySharedPKfS0_Pfi)
        /*0020*/ 	.word	0x00000000
.L_5:


//--------------------- .nv.compat                --------------------------
	.section	.nv.compat,"",@"SHT_CUDA_COMPAT_INFO"
	.align	4
        /*0000*/ 	.byte	0x02, 0x09, 0x00, 0x00, 0x02, 0x02, 0x01, 0x00, 0x02, 0x05, 0x05, 0x00, 0x03, 0x07, 0x01, 0x01
        /*0010*/ 	.byte	0x02, 0x03, 0x00, 0x00, 0x02, 0x06, 0x01, 0x00, 0x04, 0x0b, 0x08, 0x00, 0x09, 0x00, 0x00, 0x00
        /*0020*/ 	.byte	0x00, 0x00, 0x00, 0x00


//--------------------- .nv.info._Z20matrixMultiplySharedPKfS0_Pfi --------------------------
	.section	.nv.info._Z20matrixMultiplySharedPKfS0_Pfi,"",@"SHT_CUDA_INFO"
	.sectionflags	@""
	.align	4


	//----- nvinfo : EIATTR_CUDA_API_VERSION
	.align		4
        /*0000*/ 	.byte	0x04, 0x37
        /*0002*/ 	.short	(.L_7 - .L_6)
.L_6:
        /*0004*/ 	.word	0x00000082


	//----- nvinfo : EIATTR_KPARAM_INFO
	.align		4
.L_7:
        /*0008*/ 	.byte	0x04, 0x17
        /*000a*/ 	.short	(.L_9 - .L_8)
.L_8:
        /*000c*/ 	.word	0x00000000
        /*0010*/ 	.short	0x0003
        /*0012*/ 	.short	0x0018
        /*0014*/ 	.byte	0x00, 0xf0, 0x11, 0x00


	//----- nvinfo : EIATTR_KPARAM_INFO
	.align		4
.L_9:
        /*0018*/ 	.byte	0x04, 0x17
        /*001a*/ 	.short	(.L_11 - .L_10)
.L_10:
        /*001c*/ 	.word	0x00000000
        /*0020*/ 	.short	0x0002
        /*0022*/ 	.short	0x0010
        /*0024*/ 	.byte	0x00, 0xf5, 0x21, 0x00


	//----- nvinfo : EIATTR_KPARAM_INFO
	.align		4
.L_11:
        /*0028*/ 	.byte	0x04, 0x17
        /*002a*/ 	.short	(.L_13 - .L_12)
.L_12:
        /*002c*/ 	.word	0x00000000
        /*0030*/ 	.short	0x0001
        /*0032*/ 	.short	0x0008
        /*0034*/ 	.byte	0x00, 0xf5, 0x21, 0x00


	//----- nvinfo : EIATTR_KPARAM_INFO
	.align		4
.L_13:
        /*0038*/ 	.byte	0x04, 0x17
        /*003a*/ 	.short	(.L_15 - .L_14)
.L_14:
        /*003c*/ 	.word	0x00000000
        /*0040*/ 	.short	0x0000
        /*0042*/ 	.short	0x0000
        /*0044*/ 	.byte	0x00, 0xf5, 0x21, 0x00


	//----- nvinfo : EIATTR_SPARSE_MMA_MASK
	.align		4
.L_15:
        /*0048*/ 	.byte	0x03, 0x50
        /*004a*/ 	.short	0x0000


	//----- nvinfo : EIATTR_MAXREG_COUNT
	.align		4
        /*004c*/ 	.byte	0x03, 0x1b
        /*004e*/ 	.short	0x00ff


	//----- nvinfo : EIATTR_NUM_BARRIERS
	.align		4
        /*0050*/ 	.byte	0x02, 0x4c
        /*0052*/ 	.byte	0x01
	.zero		1


	//----- nvinfo : EIATTR_MERCURY_ISA_VERSION
	.align		4
        /*0054*/ 	.byte	0x03, 0x5f
        /*0056*/ 	.short	0x0101


	//----- nvinfo : EIATTR_VRC_CTA_INIT_COUNT
	.align		4
        /*0058*/ 	.byte	0x02, 0x4a
	.zero		1
	.zero		1


	//----- nvinfo : EIATTR_EXIT_INSTR_OFFSETS
	.align		4
        /*005c*/ 	.byte	0x04, 0x1c
        /*005e*/ 	.short	(.L_17 - .L_16)


	//   ....[0]....
.L_16:
        /*0060*/ 	.word	0x00000d80


	//   ....[1]....
        /*0064*/ 	.word	0x00000dd0


	//----- nvinfo : EIATTR_CBANK_PARAM_SIZE
	.align		4
.L_17:
        /*0068*/ 	.byte	0x03, 0x19
        /*006a*/ 	.short	0x001c


	//----- nvinfo : EIATTR_PARAM_CBANK
	.align		4
        /*006c*/ 	.byte	0x04, 0x0a
        /*006e*/ 	.short	(.L_19 - .L_18)
	.align		4
.L_18:
        /*0070*/ 	.word	index@(.nv.constant0._Z20matrixMultiplySharedPKfS0_Pfi)
        /*0074*/ 	.short	0x0380
        /*0076*/ 	.short	0x001c


	//----- nvinfo : EIATTR_SW_WAR
	.align		4
.L_19:
        /*0078*/ 	.byte	0x04, 0x36
        /*007a*/ 	.short	(.L_21 - .L_20)
.L_20:
        /*007c*/ 	.word	0x00000008
.L_21:


//--------------------- .nv.callgraph             --------------------------
	.section	.nv.callgraph,"",@"SHT_CUDA_CALLGRAPH"
	.align	4
	.sectionentsize	8
	.align		4
        /*0000*/ 	.word	0x00000000
	.align		4
        /*0004*/ 	.word	0xffffffff
	.align		4
        /*0008*/ 	.word	0x00000000
	.align		4
        /*000c*/ 	.word	0xfffffffe
	.align		4
        /*0010*/ 	.word	0x00000000
	.align		4
        /*0014*/ 	.word	0xfffffffd
	.align		4
        /*0018*/ 	.word	0x00000000
	.align		4
        /*001c*/ 	.word	0xfffffffc


//--------------------- .text._Z20matrixMultiplySharedPKfS0_Pfi --------------------------
	.section	.text._Z20matrixMultiplySharedPKfS0_Pfi,"ax",@progbits
	.align	128
        .global         _Z20matrixMultiplySharedPKfS0_Pfi
        .type           _Z20matrixMultiplySharedPKfS0_Pfi,@function
        .size           _Z20matrixMultiplySharedPKfS0_Pfi,(.L_x_4 - _Z20matrixMultiplySharedPKfS0_Pfi)
        .other          _Z20matrixMultiplySharedPKfS0_Pfi,@"STO_CUDA_ENTRY STV_DEFAULT"
_Z20matrixMultiplySharedPKfS0_Pfi:
.text._Z20matrixMultiplySharedPKfS0_Pfi:
[----:B------:R-:W-:Y:S01]  /*0000*/  LDC R1, c[0x0][0x37c] ;  /* 0x0000df00ff017b82 */ /* 0x000fe20000000800 */
[----:B------:R-:W0:Y:S01]  /*0010*/  LDCU UR4, c[0x0][0x398] ;  /* 0x00007300ff0477ac */ /* 0x000e220008000800 */
[----:B------:R-:W1:Y:S01]  /*0020*/  S2R R2, SR_CTAID.Y ;  /* 0x0000000000027919 */ /* 0x000e620000002600 */
[----:B------:R-:W-:Y:S01]  /*0030*/  HFMA2 R11, -RZ, RZ, 0, 0 ;  /* 0x00000000ff0b7431 */ /* 0x000fe200000001ff */
[----:B------:R-:W2:Y:S01]  /*0040*/  LDCU.64 UR8, c[0x0][0x358] ;  /* 0x00006b00ff0877ac */ /* 0x000ea20008000a00 */
[----:B------:R-:W1:Y:S01]  /*0050*/  S2R R17, SR_TID.Y ;  /* 0x0000000000117919 */ /* 0x000e620000002200 */
[----:B------:R-:W3:Y:S01]  /*0060*/  S2R R10, SR_CTAID.X ;  /* 0x00000000000a7919 */ /* 0x000ee20000002500 */
[----:B------:R-:W3:Y:S01]  /*0070*/  S2R R7, SR_TID.X ;  /* 0x0000000000077919 */ /* 0x000ee20000002100 */
[----:B0-----:R-:W-:-:S04]  /*0080*/  MOV R0, UR4 ;  /* 0x0000000400007c02 */ /* 0x001fc80008000f00 */
[----:B------:R-:W-:Y:S02]  /*0090*/  ISETP.GE.AND P0, PT, R0, 0x1, PT ;  /* 0x000000010000780c */ /* 0x000fe40003f06270 */
[----:B-1----:R-:W-:Y:S02]  /*00a0*/  LEA R3, R2, R17, 0x4 ;  /* 0x0000001102037211 */ /* 0x002fe400078e20ff */
[----:B---3--:R-:W-:-:S09]  /*00b0*/  LEA R5, R10, R7, 0x4 ;  /* 0x000000070a057211 */ /* 0x008fd200078e20ff */
[----:B--2---:R-:W-:Y:S05]  /*00c0*/  @!P0 BRA `(.L_x_0) ;  /* 0x0000000c00248947 */ /* 0x004fea0003800000 */
[----:B------:R-:W0:Y:S01]  /*00d0*/  S2UR UR6, SR_CgaCtaId ;  /* 0x00000000000679c3 */ /* 0x000e220000008800 */
[----:B------:R-:W-:Y:S01]  /*00e0*/  UMOV UR4, 0x400 ;  /* 0x0000040000047882 */ /* 0x000fe20000000000 */
[C---:B------:R-:W-:Y:S01]  /*00f0*/  ISETP.GE.U32.AND P0, PT, R0.reuse, 0x11, PT ;  /* 0x000000110000780c */ /* 0x040fe20003f06070 */
[----:B------:R-:W-:Y:S01]  /*0100*/  UIADD3 UR5, UPT, UPT, UR4, 0x400, URZ ;  /* 0x0000040004057890 */ /* 0x000fe2000fffe0ff */
[----:B------:R-:W-:Y:S02]  /*0110*/  IADD3 R25, PT, PT, R0, 0xf, RZ ;  /* 0x0000000f00197810 */ /* 0x000fe40007ffe0ff */
[----:B------:R-:W-:Y:S02]  /*0120*/  MOV R11, RZ ;  /* 0x000000ff000b7202 */ /* 0x000fe40000000f00 */
[----:B------:R-:W-:Y:S01]  /*0130*/  MOV R6, RZ ;  /* 0x000000ff00067202 */ /* 0x000fe20000000f00 */
[----:B0-----:R-:W-:Y:S02]  /*0140*/  ULEA UR4, UR6, UR4, 0x18 ;  /* 0x0000000406047291 */ /* 0x001fe4000f8ec0ff */
[----:B------:R-:W-:-:S04]  /*0150*/  ULEA UR5, UR6, UR5, 0x18 ;  /* 0x0000000506057291 */ /* 0x000fc8000f8ec0ff */
[----:B------:R-:W-:Y:S02]  /*0160*/  LEA R4, R17, UR4, 0x6 ;  /* 0x0000000411047c11 */ /* 0x000fe4000f8e30ff */
[C---:B------:R-:W-:Y:S02]  /*0170*/  LEA R2, R7.reuse, UR5, 0x2 ;  /* 0x0000000507027c11 */ /* 0x040fe4000f8e10ff */
[----:B------:R-:W-:Y:S02]  /*0180*/  LEA R24, R7, R4, 0x2 ;  /* 0x0000000407187211 */ /* 0x000fe400078e10ff */
[----:B------:R-:W-:Y:S01]  /*0190*/  LEA R22, R17, R2, 0x6 ;  /* 0x0000000211167211 */ /* 0x000fe200078e30ff */
[----:B------:R-:W-:Y:S06]  /*01a0*/  @!P0 BRA `(.L_x_1) ;  /* 0x0000000800048947 */ /* 0x000fec0003800000 */
[----:B------:R-:W0:Y:S01]  /*01b0*/  LDC R6, c[0x0][0x398] ;  /* 0x0000e600ff067b82 */ /* 0x000e220000000800 */
[C---:B------:R-:W-:Y:S01]  /*01c0*/  IADD3 R8, PT, PT, R17.reuse, 0x10, RZ ;  /* 0x0000001011087810 */ /* 0x040fe20007ffe0ff */
[-CC-:B------:R-:W-:Y:S01]  /*01d0*/  IMAD R21, R17, R0.reuse, R7.reuse ;  /* 0x0000000011157224 */ /* 0x180fe200078e0207 */
[----:B------:R-:W-:Y:S01]  /*01e0*/  MOV R11, RZ ;  /* 0x000000ff000b7202 */ /* 0x000fe20000000f00 */
[-CC-:B------:R-:W-:Y:S01]  /*01f0*/  IMAD R18, R3, R0.reuse, R7.reuse ;  /* 0x0000000003127224 */ /* 0x180fe200078e0207 */
[----:B------:R-:W-:Y:S01]  /*0200*/  MOV R16, R7 ;  /* 0x0000000700107202 */ /* 0x000fe20000000f00 */
[----:B------:R-:W-:Y:S01]  /*0210*/  IMAD R23, R8, R0, R7 ;  /* 0x0000000008177224 */ /* 0x000fe200078e0207 */
[----:B------:R-:W-:Y:S02]  /*0220*/  SHF.R.U32.HI R8, RZ, 0x4, R25 ;  /* 0x00000004ff087819 */ /* 0x000fe40000011619 */
[----:B------:R-:W-:Y:S02]  /*0230*/  LEA R21, R10, R21, 0x4 ;  /* 0x000000150a157211 */ /* 0x000fe400078e20ff */
[----:B------:R-:W-:-:S02]  /*0240*/  LOP3.LUT R8, R8, 0x7fffffe, RZ, 0xc0, !PT ;  /* 0x07fffffe08087812 */ /* 0x000fc400078ec0ff */
[----:B------:R-:W-:Y:S02]  /*0250*/  LEA R23, R10, R23, 0x4 ;  /* 0x000000170a177211 */ /* 0x000fe400078e20ff */
[----:B------:R-:W-:Y:S02]  /*0260*/  MOV R19, R17 ;  /* 0x0000001100137202 */ /* 0x000fe40000000f00 */
[----:B------:R-:W-:Y:S02]  /*0270*/  IADD3 R18, PT, PT, R18, 0x10, RZ ;  /* 0x0000001012127810 */ /* 0x000fe40007ffe0ff */
[----:B------:R-:W-:-:S07]  /*0280*/  IADD3 R20, PT, PT, -R8, RZ, RZ ;  /* 0x000000ff08147210 */ /* 0x000fce0007ffe1ff */
.L_x_2:
[----:B0-----:R-:W-:Y:S01]  /*0290*/  MOV R0, R6 ;  /* 0x0000000600007202 */ /* 0x001fe20000000f00 */
[----:B------:R-:W-:Y:S01]  /*02a0*/  HFMA2 R29, -RZ, RZ, 0, 0 ;  /* 0x00000000ff1d7431 */ /* 0x000fe200000001ff */
[----:B------:R-:W-:Y:S02]  /*02b0*/  VIMNMX.U32 R9, PT, PT, R3, R16, !PT ;  /* 0x0000001003097248 */ /* 0x000fe40007fe0000 */
[-C--:B------:R-:W-:Y:S02]  /*02c0*/  ISETP.GE.AND P0, PT, R5, R0.reuse, PT ;  /* 0x000000000500720c */ /* 0x080fe40003f06270 */
[-C--:B------:R-:W-:Y:S02]  /*02d0*/  ISETP.GE.U32.AND P2, PT, R9, R0.reuse, PT ;  /* 0x000000000900720c */ /* 0x080fe40003f46070 */
[----:B------:R-:W-:Y:S02]  /*02e0*/  ISETP.GE.U32.OR P1, PT, R19, R0, P0 ;  /* 0x000000001300720c */ /* 0x000fe40000726470 */
[----:B------:R-:W-:-:S09]  /*02f0*/  MOV R10, RZ ;  /* 0x000000ff000a7202 */ /* 0x000fd20000000f00 */
[----:B------:R-:W0:Y:S01]  /*0300*/  @!P2 LDC.64 R12, c[0x0][0x380] ;  /* 0x0000e000ff0cab82 */ /* 0x000e220000000a00 */
[----:B------:R-:W-:-:S07]  /*0310*/  @!P2 IADD3 R27, PT, PT, R18, -0x10, RZ ;  /* 0xfffffff0121ba810 */ /* 0x000fce0007ffe0ff */
[----:B------:R-:W1:Y:S01]  /*0320*/  @!P1 LDC.64 R8, c[0x0][0x388] ;  /* 0x0000e200ff089b82 */ /* 0x000e620000000a00 */
[----:B0-----:R-:W-:-:S05]  /*0330*/  @!P2 IMAD.WIDE.U32 R26, R27, 0x4, R12 ;  /* 0x000000041b1aa825 */ /* 0x001fca00078e000c */
[----:B------:R-:W2:Y:S01]  /*0340*/  @!P2 LDG.E R29, desc[UR8][R26.64] ;  /* 0x000000081a1da981 */ /* 0x000ea2000c1e1900 */
[----:B-1----:R-:W-:-:S05]  /*0350*/  @!P1 IMAD.WIDE.U32 R8, R21, 0x4, R8 ;  /* 0x0000000415089825 */ /* 0x002fca00078e0008 */
[----:B------:R-:W3:Y:S04]  /*0360*/  @!P1 LDG.E R10, desc[UR8][R8.64] ;  /* 0x00000008080a9981 */ /* 0x000ee8000c1e1900 */
[----:B--2---:R-:W-:Y:S04]  /*0370*/  STS [R24], R29 ;  /* 0x0000001d18007388 */ /* 0x004fe80000000800 */
[----:B---3--:R-:W-:Y:S01]  /*0380*/  STS [R22], R10 ;  /* 0x0000000a16007388 */ /* 0x008fe20000000800 */
[----:B------:R-:W-:Y:S06]  /*0390*/  BAR.SYNC.DEFER_BLOCKING 0x0 ;  /* 0x0000000000007b1d */ /* 0x000fec0000010000 */
[----:B------:R-:W-:Y:S04]  /*03a0*/  LDS R8, [R2] ;  /* 0x0000000002087984 */ /* 0x000fe80000000800 */
[----:B------:R-:W0:Y:S04]  /*03b0*/  LDS.128 R12, [R4] ;  /* 0x00000000040c7984 */ /* 0x000e280000000c00 */
[----:B------:R-:W1:Y:S04]  /*03c0*/  LDS R9, [R2+0x40] ;  /* 0x0000400002097984 */ /* 0x000e680000000800 */
[----:B------:R-:W2:Y:S04]  /*03d0*/  LDS R26, [R2+0x80] ;  /* 0x00008000021a7984 */ /* 0x000ea80000000800 */
[----:B------:R-:W3:Y:S04]  /*03e0*/  LDS R28, [R2+0xc0] ;  /* 0x0000c000021c7984 */ /* 0x000ee80000000800 */
[----:B------:R-:W-:Y:S01]  /*03f0*/  LDS R29, [R2+0x340] ;  /* 0x00034000021d7984 */ /* 0x000fe20000000800 */
[----:B0-----:R-:W-:-:S04]  /*0400*/  FFMA R12, R12, R8, R11 ;  /* 0x000000080c0c7223 */ /* 0x001fc8000000000b */
[----:B-1----:R-:W-:Y:S02]  /*0410*/  FFMA R11, R9, R13, R12 ;  /* 0x0000000d090b7223 */ /* 0x002fe4000000000c */
[----:B------:R-:W-:Y:S02]  /*0420*/  LDS R13, [R2+0x100] ;  /* 0x00010000020d7984 */ /* 0x000fe40000000800 */
[----:B--2---:R-:W-:Y:S02]  /*0430*/  FFMA R27, R26, R14, R11 ;  /* 0x0000000e1a1b7223 */ /* 0x004fe4000000000b */
[----:B------:R-:W0:Y:S02]  /*0440*/  LDS.128 R8, [R4+0x10] ;  /* 0x0000100004087984 */ /* 0x000e240000000c00 */
[----:B---3--:R-:W-:Y:S02]  /*0450*/  FFMA R15, R28, R15, R27 ;  /* 0x0000000f1c0f7223 */ /* 0x008fe4000000001b */
[----:B------:R-:W1:Y:S04]  /*0460*/  LDS R27, [R2+0x140] ;  /* 0x00014000021b7984 */ /* 0x000e680000000800 */
[----:B------:R-:W2:Y:S04]  /*0470*/  LDS R12, [R2+0x180] ;  /* 0x00018000020c7984 */ /* 0x000ea80000000800 */
[----:B------:R-:W3:Y:S01]  /*0480*/  LDS R26, [R2+0x1c0] ;  /* 0x0001c000021a7984 */ /* 0x000ee20000000800 */
        /* <DEDUP_REMOVED lines=14> */
[----:B---3--:R-:W-:Y:S01]  /*0570*/  FFMA R15, R26, R15, R13 ;  /* 0x0000000f1a0f7223 */ /* 0x008fe2000000000d */
[----:B------:R-:W-:Y:S01]  /*0580*/  VIADDMNMX.U32 R13, R16, 0x10, R3, !PT ;  /* 0x00000010100d7846 */ /* 0x000fe20007800003 */
[----:B------:R-:W-:Y:S03]  /*0590*/  LDS R26, [R2+0x3c0] ;  /* 0x0003c000021a7984 */ /* 0x000fe60000000800 */
[----:B------:R-:W-:-:S13]  /*05a0*/  ISETP.GE.U32.AND P1, PT, R13, R0, PT ;  /* 0x000000000d00720c */ /* 0x000fda0003f26070 */
[----:B------:R-:W1:Y:S01]  /*05b0*/  @!P1 LDC.64 R12, c[0x0][0x380] ;  /* 0x0000e000ff0c9b82 */ /* 0x000e620000000a00 */
[----:B0-----:R-:W-:Y:S01]  /*05c0*/  FFMA R8, R8, R27, R15 ;  /* 0x0000001b08087223 */ /* 0x001fe2000000000f */
[----:B------:R-:W-:-:S04]  /*05d0*/  IADD3 R15, PT, PT, R19, 0x10, RZ ;  /* 0x00000010130f7810 */ /* 0x000fc80007ffe0ff */
[----:B------:R-:W-:Y:S01]  /*05e0*/  ISETP.GE.U32.OR P0, PT, R15, R0, P0 ;  /* 0x000000000f00720c */ /* 0x000fe20000706470 */
[----:B------:R-:W-:Y:S01]  /*05f0*/  FFMA R15, R29, R9, R8 ;  /* 0x000000091d0f7223 */ /* 0x000fe20000000008 */
[----:B-1----:R-:W-:Y:S02]  /*0600*/  @!P1 IMAD.WIDE.U32 R28, R18, 0x4, R12 ;  /* 0x00000004121c9825 */ /* 0x002fe400078e000c */
[----:B------:R-:W0:Y:S09]  /*0610*/  LDS R12, [R2+0x380] ;  /* 0x00038000020c7984 */ /* 0x000e320000000800 */
[----:B------:R-:W1:Y:S01]  /*0620*/  @!P0 LDC.64 R8, c[0x0][0x388] ;  /* 0x0000e200ff088b82 */ /* 0x000e620000000a00 */
[----:B------:R-:W-:-:S07]  /*0630*/  HFMA2 R27, -RZ, RZ, 0, 0 ;  /* 0x00000000ff1b7431 */ /* 0x000fce00000001ff */
[----:B------:R-:W-:Y:S01]  /*0640*/  BAR.SYNC.DEFER_BLOCKING 0x0 ;  /* 0x0000000000007b1d */ /* 0x000fe20000010000 */
[----:B------:R-:W-:Y:S01]  /*0650*/  MOV R13, RZ ;  /* 0x000000ff000d7202 */ /* 0x000fe20000000f00 */
[----:B-1----:R-:W-:-:S04]  /*0660*/  @!P0 IMAD.WIDE.U32 R8, R23, 0x4, R8 ;  /* 0x0000000417088825 */ /* 0x002fc800078e0008 */
[----:B------:R1:W2:Y:S04]  /*0670*/  @!P1 LDG.E R27, desc[UR8][R28.64] ;  /* 0x000000081c1b9981 */ /* 0x0002a8000c1e1900 */
[----:B------:R-:W3:Y:S01]  /*0680*/  @!P0 LDG.E R13, desc[UR8][R8.64] ;  /* 0x00000008080d8981 */ /* 0x000ee2000c1e1900 */
[----:B0-----:R-:W-:-:S04]  /*0690*/  FFMA R10, R12, R10, R15 ;  /* 0x0000000a0c0a7223 */ /* 0x001fc8000000000f */
[----:B-1----:R-:W-:Y:S01]  /*06a0*/  FFMA R29, R26, R11, R10 ;  /* 0x0000000b1a1d7223 */ /* 0x002fe2000000000a */
[----:B------:R-:W-:-:S04]  /*06b0*/  IADD3 R20, PT, PT, R20, 0x2, RZ ;  /* 0x0000000214147810 */ /* 0x000fc80007ffe0ff */
[----:B------:R-:W-:Y:S02]  /*06c0*/  ISETP.NE.AND P0, PT, R20, RZ, PT ;  /* 0x000000ff1400720c */ /* 0x000fe40003f05270 */
[----:B------:R-:W-:Y:S02]  /*06d0*/  IADD3 R16, PT, PT, R16, 0x20, RZ ;  /* 0x0000002010107810 */ /* 0x000fe40007ffe0ff */
[----:B------:R-:W-:Y:S02]  /*06e0*/  IADD3 R19, PT, PT, R19, 0x20, RZ ;  /* 0x0000002013137810 */ /* 0x000fe40007ffe0ff */
[----:B------:R-:W-:Y:S02]  /*06f0*/  IADD3 R18, PT, PT, R18, 0x20, RZ ;  /* 0x0000002012127810 */ /* 0x000fe40007ffe0ff */
[C---:B------:R-:W-:Y:S02]  /*0700*/  LEA R21, R0.reuse, R21, 0x5 ;  /* 0x0000001500157211 */ /* 0x040fe400078e28ff */
[----:B------:R-:W-:Y:S01]  /*0710*/  LEA R23, R0, R23, 0x5 ;  /* 0x0000001700177211 */ /* 0x000fe200078e28ff */
[----:B--2---:R-:W-:Y:S04]  /*0720*/  STS [R24], R27 ;  /* 0x0000001b18007388 */ /* 0x004fe80000000800 */
[----:B---3--:R-:W-:Y:S01]  /*0730*/  STS [R22], R13 ;  /* 0x0000000d16007388 */ /* 0x008fe20000000800 */
[----:B------:R-:W-:Y:S06]  /*0740*/  BAR.SYNC.DEFER_BLOCKING 0x0 ;  /* 0x0000000000007b1d */ /* 0x000fec0000010000 */
[----:B------:R-:W-:Y:S04]  /*0750*/  LDS R9, [R2] ;  /* 0x0000000002097984 */ /* 0x000fe80000000800 */
[----:B------:R-:W0:Y:S04]  /*0760*/  LDS.128 R12, [R4] ;  /* 0x00000000040c7984 */ /* 0x000e280000000c00 */
[----:B------:R-:W1:Y:S04]  /*0770*/  LDS R11, [R2+0x40] ;  /* 0x00004000020b7984 */ /* 0x000e680000000800 */
[----:B------:R-:W2:Y:S04]  /*0780*/  LDS R10, [R2+0x80] ;  /* 0x00008000020a7984 */ /* 0x000ea80000000800 */
[----:B------:R-:W3:Y:S01]  /*0790*/  LDS R26, [R2+0xc0] ;  /* 0x0000c000021a7984 */ /* 0x000ee20000000800 */
[----:B0-----:R-:W-:-:S03]  /*07a0*/  FFMA R12, R12, R9, R29 ;  /* 0x000000090c0c7223 */ /* 0x001fc6000000001d */
[----:B------:R-:W-:Y:S01]  /*07b0*/  LDS R29, [R2+0x3c0] ;  /* 0x0003c000021d7984 */ /* 0x000fe20000000800 */
[----:B-1----:R-:W-:-:S03]  /*07c0*/  FFMA R11, R11, R13, R12 ;  /* 0x0000000d0b0b7223 */ /* 0x002fc6000000000c */
[----:B------:R-:W-:Y:S01]  /*07d0*/  LDS R13, [R2+0x100] ;  /* 0x00010000020d7984 */ /* 0x000fe20000000800 */
[----:B--2---:R-:W-:-:S03]  /*07e0*/  FFMA R27, R10, R14, R11 ;  /* 0x0000000e0a1b7223 */ /* 0x004fc6000000000b */
[----:B------:R-:W0:Y:S01]  /*07f0*/  LDS.128 R8, [R4+0x10] ;  /* 0x0000100004087984 */ /* 0x000e220000000c00 */
[----:B---3--:R-:W-:-:S03]  /*0800*/  FFMA R15, R26, R15, R27 ;  /* 0x0000000f1a0f7223 */ /* 0x008fc6000000001b */
        /* <DEDUP_REMOVED lines=19> */
[----:B------:R-:W2:Y:S01]  /*0940*/  LDS R12, [R2+0x380] ;  /* 0x00038000020c7984 */ /* 0x000ea20000000800 */
[----:B0-----:R-:W-:-:S04]  /*0950*/  FFMA R8, R8, R13, R15 ;  /* 0x0000000d08087223 */ /* 0x001fc8000000000f */
[----:B-1----:R-:W-:-:S04]  /*0960*/  FFMA R9, R27, R9, R8 ;  /* 0x000000091b097223 */ /* 0x002fc80000000008 */
[----:B--2---:R-:W-:-:S04]  /*0970*/  FFMA R10, R12, R10, R9 ;  /* 0x0000000a0c0a7223 */ /* 0x004fc80000000009 */
[----:B------:R-:W-:Y:S01]  /*0980*/  FFMA R11, R29, R11, R10 ;  /* 0x0000000b1d0b7223 */ /* 0x000fe2000000000a */
[----:B------:R-:W-:Y:S06]  /*0990*/  BAR.SYNC.DEFER_BLOCKING 0x0 ;  /* 0x0000000000007b1d */ /* 0x000fec0000010000 */
[----:B------:R-:W-:Y:S05]  /*09a0*/  @P0 BRA `(.L_x_2) ;  /* 0xfffffff800380947 */ /* 0x000fea000383ffff */
[----:B------:R-:W-:-:S07]  /*09b0*/  LOP3.LUT R6, R25, 0x7fffffe0, RZ, 0xc0, !PT ;  /* 0x7fffffe019067812 */ /* 0x000fce00078ec0ff */
.L_x_1:
[----:B------:R-:W-:-:S13]  /*09c0*/  LOP3.LUT P0, RZ, R25, 0x10, RZ, 0xc0, !PT ;  /* 0x0000001019ff7812 */ /* 0x000fda000780c0ff */
[----:B------:R-:W-:Y:S05]  /*09d0*/  @!P0 BRA `(.L_x_0) ;  /* 0x0000000000e08947 */ /* 0x000fea0003800000 */
[-C--:B------:R-:W-:Y:S01]  /*09e0*/  IADD3 R10, PT, PT, R7, R6.reuse, RZ ;  /* 0x00000006070a7210 */ /* 0x080fe20007ffe0ff */
[----:B------:R-:W-:Y:S01]  /*09f0*/  HFMA2 R23, -RZ, RZ, 0, 0 ;  /* 0x00000000ff177431 */ /* 0x000fe200000001ff */
[----:B------:R-:W-:Y:S02]  /*0a00*/  IADD3 R17, PT, PT, R17, R6, RZ ;  /* 0x0000000611117210 */ /* 0x000fe40007ffe0ff */
[----:B------:R-:W-:Y:S02]  /*0a10*/  VIMNMX.U32 R7, PT, PT, R3, R10, !PT ;  /* 0x0000000a03077248 */ /* 0x000fe40007fe0000 */
[-C--:B------:R-:W-:Y:S02]  /*0a20*/  ISETP.GE.U32.AND P0, PT, R17, R0.reuse, PT ;  /* 0x000000001100720c */ /* 0x080fe40003f06070 */
[-C--:B------:R-:W-:Y:S02]  /*0a30*/  ISETP.GE.U32.AND P1, PT, R7, R0.reuse, PT ;  /* 0x000000000700720c */ /* 0x080fe40003f26070 */
[----:B------:R-:W-:-:S02]  /*0a40*/  ISETP.GE.OR P0, PT, R5, R0, P0 ;  /* 0x000000000500720c */ /* 0x000fc40000706670 */
[----:B------:R-:W-:-:S09]  /*0a50*/  MOV R25, RZ ;  /* 0x000000ff00197202 */ /* 0x000fd20000000f00 */
[----:B------:R-:W0:Y:S01]  /*0a60*/  @!P1 LDC.64 R8, c[0x0][0x380] ;  /* 0x0000e000ff089b82 */ /* 0x000e220000000a00 */
[-C--:B------:R-:W-:Y:S02]  /*0a70*/  @!P1 IMAD R13, R3, R0.reuse, R10 ;  /* 0x00000000030d9224 */ /* 0x080fe400078e020a */
[----:B------:R-:W-:-:S05]  /*0a80*/  @!P0 IMAD R21, R17, R0, R5 ;  /* 0x0000000011158224 */ /* 0x000fca00078e0205 */
        /* <DEDUP_REMOVED lines=13> */
[----:B------:R-:W-:Y:S04]  /*0b60*/  LDS R7, [R2+0x100] ;  /* 0x0001000002077984 */ /* 0x000fe80000000800 */
[----:B------:R-:W4:Y:S04]  /*0b70*/  LDS.128 R12, [R4+0x10] ;  /* 0x00001000040c7984 */ /* 0x000f280000000c00 */
[----:B------:R-:W5:Y:S04]  /*0b80*/  LDS R6, [R2+0x140] ;  /* 0x0001400002067984 */ /* 0x000f680000000800 */
[----:B------:R-:W5:Y:S04]  /*0b90*/  LDS R21, [R2+0x180] ;  /* 0x0001800002157984 */ /* 0x000f680000000800 */
[----:B------:R-:W5:Y:S04]  /*0ba0*/  LDS R20, [R2+0x1c0] ;  /* 0x0001c00002147984 */ /* 0x000f680000000800 */
[----:B------:R-:W-:Y:S01]  /*0bb0*/  LDS R23, [R2+0x200] ;  /* 0x0002000002177984 */ /* 0x000fe20000000800 */
[----:B0-----:R-:W-:-:S03]  /*0bc0*/  FFMA R16, R16, R10, R11 ;  /* 0x0000000a10107223 */ /* 0x001fc6000000000b */
[----:B------:R-:W-:Y:S04]  /*0bd0*/  LDS R22, [R2+0x240] ;  /* 0x0002400002167984 */ /* 0x000fe80000000800 */
[----:B------:R-:W0:Y:S01]  /*0be0*/  LDS.128 R8, [R4+0x20] ;  /* 0x0000200004087984 */ /* 0x000e220000000c00 */
[----:B-1----:R-:W-:-:S03]  /*0bf0*/  FFMA R16, R29, R17, R16 ;  /* 0x000000111d107223 */ /* 0x002fc60000000010 */
[----:B------:R-:W1:Y:S01]  /*0c00*/  LDS R25, [R2+0x280] ;  /* 0x0002800002197984 */ /* 0x000e620000000800 */
[----:B--2---:R-:W-:-:S03]  /*0c10*/  FFMA R27, R27, R18, R16 ;  /* 0x000000121b1b7223 */ /* 0x004fc60000000010 */
[----:B------:R-:W2:Y:S01]  /*0c20*/  LDS R24, [R2+0x2c0] ;  /* 0x0002c00002187984 */ /* 0x000ea20000000800 */
[----:B---3--:R-:W-:-:S03]  /*0c30*/  FFMA R29, R26, R19, R27 ;  /* 0x000000131a1d7223 */ /* 0x008fc6000000001b */
[----:B------:R-:W-:Y:S04]  /*0c40*/  LDS R27, [R2+0x300] ;  /* 0x00030000021b7984 */ /* 0x000fe80000000800 */
[----:B------:R-:W3:Y:S01]  /*0c50*/  LDS.128 R16, [R4+0x30] ;  /* 0x0000300004107984 */ /* 0x000ee20000000c00 */
[----:B----4-:R-:W-:-:S03]  /*0c60*/  FFMA R7, R12, R7, R29 ;  /* 0x000000070c077223 */ /* 0x010fc6000000001d */
[----:B------:R-:W4:Y:S01]  /*0c70*/  LDS R12, [R2+0x340] ;  /* 0x00034000020c7984 */ /* 0x000f220000000800 */
[----:B-----5:R-:W-:-:S03]  /*0c80*/  FFMA R26, R6, R13, R7 ;  /* 0x0000000d061a7223 */ /* 0x020fc60000000007 */
[----:B------:R-:W5:Y:S04]  /*0c90*/  LDS R7, [R2+0x380] ;  /* 0x0003800002077984 */ /* 0x000f680000000800 */
[----:B------:R-:W5:Y:S01]  /*0ca0*/  LDS R6, [R2+0x3c0] ;  /* 0x0003c00002067984 */ /* 0x000f620000000800 */
[----:B------:R-:W-:-:S04]  /*0cb0*/  FFMA R21, R21, R14, R26 ;  /* 0x0000000e15157223 */ /* 0x000fc8000000001a */
[----:B------:R-:W-:-:S04]  /*0cc0*/  FFMA R15, R20, R15, R21 ;  /* 0x0000000f140f7223 */ /* 0x000fc80000000015 */
[----:B0-----:R-:W-:-:S04]  /*0cd0*/  FFMA R15, R8, R23, R15 ;  /* 0x00000017080f7223 */ /* 0x001fc8000000000f */
[----:B------:R-:W-:-:S04]  /*0ce0*/  FFMA R22, R22, R9, R15 ;  /* 0x0000000916167223 */ /* 0x000fc8000000000f */
[----:B-1----:R-:W-:-:S04]  /*0cf0*/  FFMA R25, R25, R10, R22 ;  /* 0x0000000a19197223 */ /* 0x002fc80000000016 */
[----:B--2---:R-:W-:-:S04]  /*0d00*/  FFMA R11, R24, R11, R25 ;  /* 0x0000000b180b7223 */ /* 0x004fc80000000019 */
[----:B---3--:R-:W-:-:S04]  /*0d10*/  FFMA R11, R16, R27, R11 ;  /* 0x0000001b100b7223 */ /* 0x008fc8000000000b */
[----:B----4-:R-:W-:-:S04]  /*0d20*/  FFMA R12, R12, R17, R11 ;  /* 0x000000110c0c7223 */ /* 0x010fc8000000000b */
[----:B-----5:R-:W-:-:S04]  /*0d30*/  FFMA R7, R7, R18, R12 ;  /* 0x0000001207077223 */ /* 0x020fc8000000000c */
[----:B------:R-:W-:Y:S01]  /*0d40*/  FFMA R11, R6, R19, R7 ;  /* 0x00000013060b7223 */ /* 0x000fe20000000007 */
[----:B------:R-:W-:Y:S06]  /*0d50*/  BAR.SYNC.DEFER_BLOCKING 0x0 ;  /* 0x0000000000007b1d */ /* 0x000fec0000010000 */
.L_x_0:
[----:B------:R-:W-:-:S04]  /*0d60*/  VIMNMX R7, PT, PT, R3, R5, !PT ;  /* 0x0000000503077248 */ /* 0x000fc80007fe0100 */
[----:B------:R-:W-:-:S13]  /*0d70*/  ISETP.GE.AND P0, PT, R7, R0, PT ;  /* 0x000000000700720c */ /* 0x000fda0003f06270 */
[----:B------:R-:W-:Y:S05]  /*0d80*/  @P0 EXIT ;  /* 0x000000000000094d */ /* 0x000fea0003800000 */
[----:B------:R-:W0:Y:S01]  /*0d90*/  LDC.64 R6, c[0x0][0x390] ;  /* 0x0000e400ff067b82 */ /* 0x000e220000000a00 */
[----:B------:R-:W-:-:S04]  /*0da0*/  IMAD R3, R3, R0, R5 ;  /* 0x0000000003037224 */ /* 0x000fc800078e0205 */
[----:B0-----:R-:W-:-:S05]  /*0db0*/  IMAD.WIDE R2, R3, 0x4, R6 ;  /* 0x0000000403027825 */ /* 0x001fca00078e0206 */
[----:B------:R-:W-:Y:S01]  /*0dc0*/  STG.E desc[UR8][R2.64], R11 ;  /* 0x0000000b02007986 */ /* 0x000fe2000c101908 */
[----:B------:R-:W-:Y:S05]  /*0dd0*/  EXIT ;  /* 0x000000000000794d */ /* 0x000fea0003800000 */
.L_x_3:
[----:B------:R-:W-:-:S00]  /*0de0*/  BRA `(.L_x_3) ;  /* 0xfffffffc00fc7947 */ /* 0x000fc0000383ffff */
[----:B------:R-:W-:-:S00]  /*0df0*/  NOP ;  /* 0x0000000000007918 */ /* 0x000fc00000000000 */
        /* <DEDUP_REMOVED lines=8> */
.L_x_4:


//--------------------- .nv.shared._Z20matrixMultiplySharedPKfS0_Pfi --------------------------
	.section	.nv.shared._Z20matrixMultiplySharedPKfS0_Pfi,"aw",@nobits
	.sectionflags	@""
	.align	4
.nv.shared._Z20matrixMultiplySharedPKfS0_Pfi:
	.zero		3072


//--------------------- .nv.shared.reserved.0     --------------------------
	.section	.nv.shared.reserved.0,"aw",@nobits
	.weak		__nv_reservedSMEM_offset_0_alias
	.size		__nv_reservedSMEM_offset_0_alias, 0, 64
	.other		__nv_reservedSMEM_offset_0_alias,@"STO_CUDA_RESERVED_SHARED STV_DEFAULT"
__nv_reservedSMEM_offset_0_alias:
	.zero		0
	.zero		64


//--------------------- .nv.constant0._Z20matrixMultiplySharedPKfS0_Pfi --------------------------
	.section	.nv.constant0._Z20matrixMultiplySharedPKfS0_Pfi,"a",@progbits
	.sectionflags	@""
	.align	4
.nv.constant0._Z20matrixMultiplySharedPKfS0_Pfi:
	.zero		924


//--------------------- SYMBOLS --------------------------

	.type		.nv.reservedSmem.offset0,@object
	.size		.nv.reservedSmem.offset0,0x4
	.type		.nv.reservedSmem.cap,@object
	.size		.nv.reservedSmem.cap,0x4
